//
// Generated by NVIDIA NVVM Compiler
//
// Compiler Build ID: CL-36424714
// Cuda compilation tools, release 13.0, V13.0.88
// Based on NVVM 20.0.0
//

.version 9.0
.target sm_100
.address_size 64

	// .globl	_Z9matrixmulPfS_S_iii
// _ZZ9matrixmulPfS_S_iiiE4s_Md has been demoted
// _ZZ9matrixmulPfS_S_iiiE4s_Nd has been demoted

.visible .entry _Z9matrixmulPfS_S_iii(
	.param .u64 .ptr .align 1 _Z9matrixmulPfS_S_iii_param_0,
	.param .u64 .ptr .align 1 _Z9matrixmulPfS_S_iii_param_1,
	.param .u64 .ptr .align 1 _Z9matrixmulPfS_S_iii_param_2,
	.param .u32 _Z9matrixmulPfS_S_iii_param_3,
	.param .u32 _Z9matrixmulPfS_S_iii_param_4,
	.param .u32 _Z9matrixmulPfS_S_iii_param_5
)
{
	.reg .pred 	%p<12>;
	.reg .b32 	%r<42>;
	.reg .b32 	%f<107>;
	.reg .b64 	%rd<13>;
	// demoted variable
	.shared .align 4 .b8 _ZZ9matrixmulPfS_S_iiiE4s_Md[4096];
	// demoted variable
	.shared .align 4 .b8 _ZZ9matrixmulPfS_S_iiiE4s_Nd[4096];
	ld.param.u64 	%rd4, [_Z9matrixmulPfS_S_iii_param_0];
	ld.param.u64 	%rd5, [_Z9matrixmulPfS_S_iii_param_1];
	ld.param.u64 	%rd6, [_Z9matrixmulPfS_S_iii_param_2];
	ld.param.u32 	%r23, [_Z9matrixmulPfS_S_iii_param_3];
	ld.param.u32 	%r24, [_Z9matrixmulPfS_S_iii_param_4];
	ld.param.u32 	%r25, [_Z9matrixmulPfS_S_iii_param_5];
	mov.u32 	%r26, %ctaid.y;
	mov.u32 	%r27, %ntid.y;
	mov.u32 	%r39, %tid.y;
	mad.lo.s32 	%r2, %r26, %r27, %r39;
	mov.u32 	%r28, %ctaid.x;
	mov.u32 	%r29, %ntid.x;
	mov.u32 	%r37, %tid.x;
	mad.lo.s32 	%r4, %r28, %r29, %r37;
	setp.lt.s32 	%p2, %r24, 1;
	@%p2 bra 	$L__BB0_9;
	add.s32 	%r30, %r24, 31;
	shr.u32 	%r31, %r30, 5;
	cvta.to.global.u64 	%rd7, %rd6;
	shl.b32 	%r32, %r39, 7;
	mov.u32 	%r33, _ZZ9matrixmulPfS_S_iiiE4s_Md;
	add.s32 	%r5, %r33, %r32;
	shl.b32 	%r34, %r37, 2;
	add.s32 	%r6, %r5, %r34;
	mov.u32 	%r35, _ZZ9matrixmulPfS_S_iiiE4s_Nd;
	add.s32 	%r8, %r35, %r34;
	add.s32 	%r7, %r8, %r32;
	setp.ge.s32 	%p3, %r2, %r23;
	setp.ge.s32 	%p4, %r4, %r25;
	or.pred  	%p1, %p3, %p4;
	mad.lo.s32 	%r36, %r25, %r2, %r4;
	mul.wide.s32 	%rd8, %r36, 4;
	add.s64 	%rd1, %rd7, %rd8;
	neg.s32 	%r41, %r31;
	mad.lo.s32 	%r40, %r39, %r25, %r4;
	shl.b32 	%r11, %r25, 5;
	mad.lo.s32 	%r38, %r24, %r2, %r37;
	cvta.to.global.u64 	%rd2, %rd4;
	cvta.to.global.u64 	%rd3, %rd5;
$L__BB0_2:
	setp.ge.s32 	%p5, %r2, %r23;
	setp.ge.u32 	%p6, %r37, %r24;
	mov.f32 	%f105, 0f00000000;
	or.pred  	%p7, %p5, %p6;
	@%p7 bra 	$L__BB0_4;
	mul.wide.u32 	%rd9, %r38, 4;
	add.s64 	%rd10, %rd2, %rd9;
	ld.global.f32 	%f105, [%rd10];
$L__BB0_4:
	setp.ge.s32 	%p8, %r4, %r25;
	st.shared.f32 	[%r6], %f105;
	setp.ge.u32 	%p9, %r39, %r24;
	mov.f32 	%f106, 0f00000000;
	or.pred  	%p10, %p8, %p9;
	@%p10 bra 	$L__BB0_6;
	mul.wide.u32 	%rd11, %r40, 4;
	add.s64 	%rd12, %rd3, %rd11;
	ld.global.f32 	%f106, [%rd12];
$L__BB0_6:
	st.shared.f32 	[%r7], %f106;
	bar.sync 	0;
	@%p1 bra 	$L__BB0_8;
	ld.shared.f32 	%f7, [%r5];
	ld.shared.f32 	%f8, [%r8];
	fma.rn.f32 	%f9, %f7, %f8, 0f00000000;
	ld.shared.f32 	%f10, [%r5+4];
	ld.shared.f32 	%f11, [%r8+128];
	fma.rn.f32 	%f12, %f10, %f11, %f9;
	ld.shared.f32 	%f13, [%r5+8];
	ld.shared.f32 	%f14, [%r8+256];
	fma.rn.f32 	%f15, %f13, %f14, %f12;
	ld.shared.f32 	%f16, [%r5+12];
	ld.shared.f32 	%f17, [%r8+384];
	fma.rn.f32 	%f18, %f16, %f17, %f15;
	ld.shared.f32 	%f19, [%r5+16];
	ld.shared.f32 	%f20, [%r8+512];
	fma.rn.f32 	%f21, %f19, %f20, %f18;
	ld.shared.f32 	%f22, [%r5+20];
	ld.shared.f32 	%f23, [%r8+640];
	fma.rn.f32 	%f24, %f22, %f23, %f21;
	ld.shared.f32 	%f25, [%r5+24];
	ld.shared.f32 	%f26, [%r8+768];
	fma.rn.f32 	%f27, %f25, %f26, %f24;
	ld.shared.f32 	%f28, [%r5+28];
	ld.shared.f32 	%f29, [%r8+896];
	fma.rn.f32 	%f30, %f28, %f29, %f27;
	ld.shared.f32 	%f31, [%r5+32];
	ld.shared.f32 	%f32, [%r8+1024];
	fma.rn.f32 	%f33, %f31, %f32, %f30;
	ld.shared.f32 	%f34, [%r5+36];
	ld.shared.f32 	%f35, [%r8+1152];
	fma.rn.f32 	%f36, %f34, %f35, %f33;
	ld.shared.f32 	%f37, [%r5+40];
	ld.shared.f32 	%f38, [%r8+1280];
	fma.rn.f32 	%f39, %f37, %f38, %f36;
	ld.shared.f32 	%f40, [%r5+44];
	ld.shared.f32 	%f41, [%r8+1408];
	fma.rn.f32 	%f42, %f40, %f41, %f39;
	ld.shared.f32 	%f43, [%r5+48];
	ld.shared.f32 	%f44, [%r8+1536];
	fma.rn.f32 	%f45, %f43, %f44, %f42;
	ld.shared.f32 	%f46, [%r5+52];
	ld.shared.f32 	%f47, [%r8+1664];
	fma.rn.f32 	%f48, %f46, %f47, %f45;
	ld.shared.f32 	%f49, [%r5+56];
	ld.shared.f32 	%f50, [%r8+1792];
	fma.rn.f32 	%f51, %f49, %f50, %f48;
	ld.shared.f32 	%f52, [%r5+60];
	ld.shared.f32 	%f53, [%r8+1920];
	fma.rn.f32 	%f54, %f52, %f53, %f51;
	ld.shared.f32 	%f55, [%r5+64];
	ld.shared.f32 	%f56, [%r8+2048];
	fma.rn.f32 	%f57, %f55, %f56, %f54;
	ld.shared.f32 	%f58, [%r5+68];
	ld.shared.f32 	%f59, [%r8+2176];
	fma.rn.f32 	%f60, %f58, %f59, %f57;
	ld.shared.f32 	%f61, [%r5+72];
	ld.shared.f32 	%f62, [%r8+2304];
	fma.rn.f32 	%f63, %f61, %f62, %f60;
	ld.shared.f32 	%f64, [%r5+76];
	ld.shared.f32 	%f65, [%r8+2432];
	fma.rn.f32 	%f66, %f64, %f65, %f63;
	ld.shared.f32 	%f67, [%r5+80];
	ld.shared.f32 	%f68, [%r8+2560];
	fma.rn.f32 	%f69, %f67, %f68, %f66;
	ld.shared.f32 	%f70, [%r5+84];
	ld.shared.f32 	%f71, [%r8+2688];
	fma.rn.f32 	%f72, %f70, %f71, %f69;
	ld.shared.f32 	%f73, [%r5+88];
	ld.shared.f32 	%f74, [%r8+2816];
	fma.rn.f32 	%f75, %f73, %f74, %f72;
	ld.shared.f32 	%f76, [%r5+92];
	ld.shared.f32 	%f77, [%r8+2944];
	fma.rn.f32 	%f78, %f76, %f77, %f75;
	ld.shared.f32 	%f79, [%r5+96];
	ld.shared.f32 	%f80, [%r8+3072];
	fma.rn.f32 	%f81, %f79, %f80, %f78;
	ld.shared.f32 	%f82, [%r5+100];
	ld.shared.f32 	%f83, [%r8+3200];
	fma.rn.f32 	%f84, %f82, %f83, %f81;
	ld.shared.f32 	%f85, [%r5+104];
	ld.shared.f32 	%f86, [%r8+3328];
	fma.rn.f32 	%f87, %f85, %f86, %f84;
	ld.shared.f32 	%f88, [%r5+108];
	ld.shared.f32 	%f89, [%r8+3456];
	fma.rn.f32 	%f90, %f88, %f89, %f87;
	ld.shared.f32 	%f91, [%r5+112];
	ld.shared.f32 	%f92, [%r8+3584];
	fma.rn.f32 	%f93, %f91, %f92, %f90;
	ld.shared.f32 	%f94, [%r5+116];
	ld.shared.f32 	%f95, [%r8+3712];
	fma.rn.f32 	%f96, %f94, %f95, %f93;
	ld.shared.f32 	%f97, [%r5+120];
	ld.shared.f32 	%f98, [%r8+3840];
	fma.rn.f32 	%f99, %f97, %f98, %f96;
	ld.shared.f32 	%f100, [%r5+124];
	ld.shared.f32 	%f101, [%r8+3968];
	fma.rn.f32 	%f102, %f100, %f101, %f99;
	ld.global.f32 	%f103, [%rd1];
	add.f32 	%f104, %f102, %f103;
	st.global.f32 	[%rd1], %f104;
$L__BB0_8:
	bar.sync 	0;
	add.s32 	%r41, %r41, 1;
	setp.ne.s32 	%p11, %r41, 0;
	add.s32 	%r40, %r40, %r11;
	add.s32 	%r39, %r39, 32;
	add.s32 	%r38, %r38, 32;
	add.s32 	%r37, %r37, 32;
	@%p11 bra 	$L__BB0_2;
$L__BB0_9:
	ret;

}


// ===== COMPILED SASS (sm_100) =====

	.target	sm_100

	.elftype	@"ET_EXEC"


//--------------------- .note.nv.tkinfo           --------------------------
	.section	.note.nv.tkinfo,"",@"SHT_NOTE"
	.sectionflags	@"SHF_NOTE_NV_TKINFO"
	.tkinfo
        /*0018*/ 	.word	0x00000002
        /*0030*/ 	.string	""
        /*0030*/ 	.string	"ptxas"
        /*0030*/ 	.string	"Cuda compilation tools, release 13.0, V13.0.88"
        /*0030*/ 	.string	"Build cuda_13.0.r13.0/compiler.36424714_0"
        /*0030*/ 	.string	"-arch sm_100 -m 64 "



//--------------------- .note.nv.cuinfo           --------------------------
	.section	.note.nv.cuinfo,"",@"SHT_NOTE"
	.sectionflags	@"SHF_NOTE_NV_CUINFO"
        /*0018*/ 	.short	0x0002
        /*001a*/ 	.short	0x0064
        /*001c*/ 	.short	0x0082
	.zero		2


//--------------------- .nv.info                  --------------------------
	.section	.nv.info,"",@"SHT_CUDA_INFO"
	.align	4


	//----- nvinfo : EIATTR_REGCOUNT
	.align		4
        /*0000*/ 	.byte	0x04, 0x2f
        /*0002*/ 	.short	(.L_1 - .L_0)
	.align		4
.L_0:
        /*0004*/ 	.word	index@(_Z9matrixmulPfS_S_iii)
        /*0008*/ 	.word	0x0000001e


	//----- nvinfo : EIATTR_FRAME_SIZE
	.align		4
.L_1:
        /*000c*/ 	.byte	0x04, 0x11
        /*000e*/ 	.short	(.L_3 - .L_2)
	.align		4
.L_2:
        /*0010*/ 	.word	index@(_Z9matrixmulPfS_S_iii)
        /*0014*/ 	.word	0x00000000


	//----- nvinfo : EIATTR_MIN_STACK_SIZE
	.align		4
.L_3:
        /*0018*/ 	.byte	0x04, 0x12
        /*001a*/ 	.short	(.L_5 - .L_4)
	.align		4
.L_4:
        /*001c*/ 	.word	index@(_Z9matrixmulPfS_S_iii)
        /*0020*/ 	.word	0x00000000
.L_5:


//--------------------- .nv.compat                --------------------------
	.section	.nv.compat,"",@"SHT_CUDA_COMPAT_INFO"
	.align	4
        /*0000*/ 	.byte	0x02, 0x09, 0x00, 0x00, 0x02, 0x02, 0x01, 0x00, 0x02, 0x05, 0x05, 0x00, 0x03, 0x07, 0x01, 0x01
        /*0010*/ 	.byte	0x02, 0x03, 0x00, 0x00, 0x02, 0x06, 0x01, 0x00, 0x04, 0x0b, 0x08, 0x00, 0x09, 0x00, 0x00, 0x00
        /*0020*/ 	.byte	0x00, 0x00, 0x00, 0x00


//--------------------- .nv.info._Z9matrixmulPfS_S_iii --------------------------
	.section	.nv.info._Z9matrixmulPfS_S_iii,"",@"SHT_CUDA_INFO"
	.sectionflags	@""
	.align	4


	//----- nvinfo : EIATTR_CUDA_API_VERSION
	.align		4
        /*0000*/ 	.byte	0x04, 0x37
        /*0002*/ 	.short	(.L_7 - .L_6)
.L_6:
        /*0004*/ 	.word	0x00000082


	//----- nvinfo : EIATTR_KPARAM_INFO
	.align		4
.L_7:
        /*0008*/ 	.byte	0x04, 0x17
        /*000a*/ 	.short	(.L_9 - .L_8)
.L_8:
        /*000c*/ 	.word	0x00000000
        /*0010*/ 	.short	0x0005
        /*0012*/ 	.short	0x0020
        /*0014*/ 	.byte	0x00, 0xf0, 0x11, 0x00


	//----- nvinfo : EIATTR_KPARAM_INFO
	.align		4
.L_9:
        /*0018*/ 	.byte	0x04, 0x17
        /*001a*/ 	.short	(.L_11 - .L_10)
.L_10:
        /*001c*/ 	.word	0x00000000
        /*0020*/ 	.short	0x0004
        /*0022*/ 	.short	0x001c
        /*0024*/ 	.byte	0x00, 0xf0, 0x11, 0x00


	//----- nvinfo : EIATTR_KPARAM_INFO
	.align		4
.L_11:
        /*0028*/ 	.byte	0x04, 0x17
        /*002a*/ 	.short	(.L_13 - .L_12)
.L_12:
        /*002c*/ 	.word	0x00000000
        /*0030*/ 	.short	0x0003
        /*0032*/ 	.short	0x0018
        /*0034*/ 	.byte	0x00, 0xf0, 0x11, 0x00


	//----- nvinfo : EIATTR_KPARAM_INFO
	.align		4
.L_13:
        /*0038*/ 	.byte	0x04, 0x17
        /*003a*/ 	.short	(.L_15 - .L_14)
.L_14:
        /*003c*/ 	.word	0x00000000
        /*0040*/ 	.short	0x0002
        /*0042*/ 	.short	0x0010
        /*0044*/ 	.byte	0x00, 0xf5, 0x21, 0x00


	//----- nvinfo : EIATTR_KPARAM_INFO
	.align		4
.L_15:
        /*0048*/ 	.byte	0x04, 0x17
        /*004a*/ 	.short	(.L_17 - .L_16)
.L_16:
        /*004c*/ 	.word	0x00000000
        /*0050*/ 	.short	0x0001
        /*0052*/ 	.short	0x0008
        /*0054*/ 	.byte	0x00, 0xf5, 0x21, 0x00


	//----- nvinfo : EIATTR_KPARAM_INFO
	.align		4
.L_17:
        /*0058*/ 	.byte	0x04, 0x17
        /*005a*/ 	.short	(.L_19 - .L_18)
.L_18:
        /*005c*/ 	.word	0x00000000
        /*0060*/ 	.short	0x0000
        /*0062*/ 	.short	0x0000
        /*0064*/ 	.byte	0x00, 0xf5, 0x21, 0x00


	//----- nvinfo : EIATTR_SPARSE_MMA_MASK
	.align		4
.L_19:
        /*0068*/ 	.byte	0x03, 0x50
        /*006a*/ 	.short	0x0000


	//----- nvinfo : EIATTR_MAXREG_COUNT
	.align		4
        /*006c*/ 	.byte	0x03, 0x1b
        /*006e*/ 	.short	0x00ff


	//----- nvinfo : EIATTR_NUM_BARRIERS
	.align		4
        /*0070*/ 	.byte	0x02, 0x4c
        /*0072*/ 	.byte	0x01
	.zero		1


	//----- nvinfo : EIATTR_MERCURY_ISA_VERSION
	.align		4
        /*0074*/ 	.byte	0x03, 0x5f
        /*0076*/ 	.short	0x0101


	//----- nvinfo : EIATTR_VRC_CTA_INIT_COUNT
	.align		4
        /*0078*/ 	.byte	0x02, 0x4a
	.zero		1
	.zero		1


	//----- nvinfo : EIATTR_EXIT_INSTR_OFFSETS
	.align		4
        /*007c*/ 	.byte	0x04, 0x1c
        /*007e*/ 	.short	(.L_21 - .L_20)


	//   ....[0]....
.L_20:
        /*0080*/ 	.word	0x00000090


	//   ....[1]....
        /*0084*/ 	.word	0x00000880


	//----- nvinfo : EIATTR_CRS_STACK_SIZE
	.align		4
.L_21:
        /*0088*/ 	.byte	0x04, 0x1e
        /*008a*/ 	.short	(.L_23 - .L_22)
.L_22:
        /*008c*/ 	.word	0x00000000


	//----- nvinfo : EIATTR_CBANK_PARAM_SIZE
	.align		4
.L_23:
        /*0090*/ 	.byte	0x03, 0x19
        /*0092*/ 	.short	0x0024


	//----- nvinfo : EIATTR_PARAM_CBANK
	.align		4
        /*0094*/ 	.byte	0x04, 0x0a
        /*0096*/ 	.short	(.L_25 - .L_24)
	.align		4
.L_24:
        /*0098*/ 	.word	index@(.nv.constant0._Z9matrixmulPfS_S_iii)
        /*009c*/ 	.short	0x0380
        /*009e*/ 	.short	0x0024


	//----- nvinfo : EIATTR_SW_WAR
	.align		4
.L_25:
        /*00a0*/ 	.byte	0x04, 0x36
        /*00a2*/ 	.short	(.L_27 - .L_26)
.L_26:
        /*00a4*/ 	.word	0x00000008
.L_27:


//--------------------- .nv.callgraph             --------------------------
	.section	.nv.callgraph,"",@"SHT_CUDA_CALLGRAPH"
	.align	4
	.sectionentsize	8
	.align		4
        /*0000*/ 	.word	0x00000000
	.align		4
        /*0004*/ 	.word	0xffffffff
	.align		4
        /*0008*/ 	.word	0x00000000
	.align		4
        /*000c*/ 	.word	0xfffffffe
	.align		4
        /*0010*/ 	.word	0x00000000
	.align		4
        /*0014*/ 	.word	0xfffffffd
	.align		4
        /*0018*/ 	.word	0x00000000
	.align		4
        /*001c*/ 	.word	0xfffffffc


//--------------------- .text._Z9matrixmulPfS_S_iii --------------------------
	.section	.text._Z9matrixmulPfS_S_iii,"ax",@progbits
	.align	128
        .global         _Z9matrixmulPfS_S_iii
        .type           _Z9matrixmulPfS_S_iii,@function
        .size           _Z9matrixmulPfS_S_iii,(.L_x_4 - _Z9matrixmulPfS_S_iii)
        .other          _Z9matrixmulPfS_S_iii,@"STO_CUDA_ENTRY STV_DEFAULT"
_Z9matrixmulPfS_S_iii:
.text._Z9matrixmulPfS_S_iii:
[----:B------:R-:W-:Y:S08]  /*0000*/  LDC R1, c[0x0][0x37c] ;  /* 0x0000df00ff017b82 */ /* 0x000ff00000000800 */
[----:B------:R-:W0:Y:S01]  /*0010*/  LDC R5, c[0x0][0x39c] ;  /* 0x0000e700ff057b82 */ /* 0x000e220000000800 */
[----:B------:R-:W1:Y:S01]  /*0020*/  S2R R17, SR_TID.Y ;  /* 0x0000000000117919 */ /* 0x000e620000002200 */
[----:B------:R-:W2:Y:S06]  /*0030*/  S2R R18, SR_TID.X ;  /* 0x0000000000127919 */ /* 0x000eac0000002100 */
[----:B------:R-:W3:Y:S08]  /*0040*/  LDC R20, c[0x0][0x364] ;  /* 0x0000d900ff147b82 */ /* 0x000ef00000000800 */
[----:B------:R-:W4:Y:S01]  /*0050*/  LDC R19, c[0x0][0x360] ;  /* 0x0000d800ff137b82 */ /* 0x000f220000000800 */
[----:B0-----:R-:W-:-:S07]  /*0060*/  ISETP.GE.AND P0, PT, R5, 0x1, PT ;  /* 0x000000010500780c */ /* 0x001fce0003f06270 */
[----:B------:R-:W0:Y:S08]  /*0070*/  S2UR UR4, SR_CTAID.Y ;  /* 0x00000000000479c3 */ /* 0x000e300000002600 */
[----:B------:R-:W0:Y:S02]  /*0080*/  S2UR UR5, SR_CTAID.X ;  /* 0x00000000000579c3 */ /* 0x000e240000002500 */
[----:B01234-:R-:W-:Y:S05]  /*0090*/  @!P0 EXIT ;  /* 0x000000000000894d */ /* 0x01ffea0003800000 */
[----:B------:R-:W0:Y:S01]  /*00a0*/  S2UR UR6, SR_CgaCtaId ;  /* 0x00000000000679c3 */ /* 0x000e220000008800 */
[----:B------:R-:W1:Y:S01]  /*00b0*/  LDCU UR7, c[0x0][0x3a0] ;  /* 0x00007400ff0777ac */ /* 0x000e620008000800 */
[----:B------:R-:W-:Y:S01]  /*00c0*/  IMAD R20, R20, UR4, R17 ;  /* 0x0000000414147c24 */ /* 0x000fe2000f8e0211 */
[----:B------:R-:W-:Y:S01]  /*00d0*/  IADD3 R2, PT, PT, R5, 0x1f, RZ ;  /* 0x0000001f05027810 */ /* 0x000fe20007ffe0ff */
[--C-:B------:R-:W-:Y:S01]  /*00e0*/  IMAD R19, R19, UR5, R18.reuse ;  /* 0x0000000513137c24 */ /* 0x100fe2000f8e0212 */
[----:B------:R-:W2:Y:S01]  /*00f0*/  LDCU UR10, c[0x0][0x398] ;  /* 0x00007300ff0a77ac */ /* 0x000ea20008000800 */
[----:B------:R-:W-:Y:S01]  /*0100*/  IMAD R10, R20, R5, R18 ;  /* 0x00000005140a7224 */ /* 0x000fe200078e0212 */
[----:B------:R-:W-:Y:S01]  /*0110*/  SHF.R.U32.HI R16, RZ, 0x5, R2 ;  /* 0x00000005ff107819 */ /* 0x000fe20000011602 */
[----:B------:R-:W3:Y:S01]  /*0120*/  LDC.64 R22, c[0x0][0x390] ;  /* 0x0000e400ff167b82 */ /* 0x000ee20000000a00 */
[----:B------:R-:W-:Y:S01]  /*0130*/  UMOV UR4, 0x400 ;  /* 0x0000040000047882 */ /* 0x000fe20000000000 */
[----:B------:R-:W4:Y:S01]  /*0140*/  LDCU.64 UR8, c[0x0][0x358] ;  /* 0x00006b00ff0877ac */ /* 0x000f220008000a00 */
[----:B------:R-:W-:Y:S01]  /*0150*/  IADD3 R16, PT, PT, -R16, RZ, RZ ;  /* 0x000000ff10107210 */ /* 0x000fe20007ffe1ff */
[----:B------:R-:W-:-:S04]  /*0160*/  UIADD3 UR5, UPT, UPT, UR4, 0x1000, URZ ;  /* 0x0000100004057890 */ /* 0x000fc8000fffe0ff */
[----:B------:R-:W4:Y:S01]  /*0170*/  LDC R0, c[0x0][0x3a0] ;  /* 0x0000e800ff007b82 */ /* 0x000f220000000800 */
[----:B------:R-:W3:Y:S01]  /*0180*/  LDCU.64 UR12, c[0x0][0x398] ;  /* 0x00007300ff0c77ac */ /* 0x000ee20008000a00 */
[C-C-:B-1----:R-:W-:Y:S01]  /*0190*/  IMAD R3, R20.reuse, UR7, R19.reuse ;  /* 0x0000000714037c24 */ /* 0x142fe2000f8e0213 */
[----:B------:R-:W-:Y:S01]  /*01a0*/  ISETP.GE.AND P0, PT, R19, UR7, PT ;  /* 0x0000000713007c0c */ /* 0x000fe2000bf06270 */
[----:B------:R-:W-:Y:S01]  /*01b0*/  IMAD R11, R17, UR7, R19 ;  /* 0x00000007110b7c24 */ /* 0x000fe2000f8e0213 */
[----:B0-----:R-:W-:Y:S02]  /*01c0*/  ULEA UR4, UR6, UR4, 0x18 ;  /* 0x0000000406047291 */ /* 0x001fe4000f8ec0ff */
[----:B--2---:R-:W-:Y:S01]  /*01d0*/  ISETP.GE.OR P0, PT, R20, UR10, P0 ;  /* 0x0000000a14007c0c */ /* 0x004fe20008706670 */
[----:B------:R-:W-:-:S03]  /*01e0*/  ULEA UR5, UR6, UR5, 0x18 ;  /* 0x0000000506057291 */ /* 0x000fc6000f8ec0ff */
[----:B------:R-:W-:-:S03]  /*01f0*/  LEA R9, R17, UR4, 0x7 ;  /* 0x0000000411097c11 */ /* 0x000fc6000f8e38ff */
[C---:B------:R-:W-:Y:S01]  /*0200*/  LEA R2, R18.reuse, UR5, 0x2 ;  /* 0x0000000512027c11 */ /* 0x040fe2000f8e10ff */
[----:B---3--:R-:W-:Y:S01]  /*0210*/  IMAD.WIDE R22, R3, 0x4, R22 ;  /* 0x0000000403167825 */ /* 0x008fe200078e0216 */
[----:B------:R-:W-:Y:S02]  /*0220*/  LEA R3, R18, R9, 0x2 ;  /* 0x0000000912037211 */ /* 0x000fe400078e10ff */
[----:B------:R-:W-:-:S07]  /*0230*/  LEA R8, R17, R2, 0x7 ;  /* 0x0000000211087211 */ /* 0x000fce00078e38ff */
.L_x_2:
[----:B------:R-:W-:Y:S02]  /*0240*/  ISETP.GE.U32.AND P2, PT, R18, UR13, PT ;  /* 0x0000000d12007c0c */ /* 0x000fe4000bf46070 */
[----:B0-----:R-:W-:Y:S02]  /*0250*/  CS2R R12, SRZ ;  /* 0x00000000000c7805 */ /* 0x001fe4000001ff00 */
[----:B------:R-:W-:Y:S02]  /*0260*/  ISETP.GE.U32.AND P1, PT, R17, UR13, PT ;  /* 0x0000000d11007c0c */ /* 0x000fe4000bf26070 */
[----:B------:R-:W-:Y:S02]  /*0270*/  ISETP.GE.OR P2, PT, R20, UR12, P2 ;  /* 0x0000000c14007c0c */ /* 0x000fe40009746670 */
[----:B----4-:R-:W-:-:S11]  /*0280*/  ISETP.GE.OR P1, PT, R19, R0, P1 ;  /* 0x000000001300720c */ /* 0x010fd60000f26670 */
[----:B------:R-:W0:Y:S08]  /*0290*/  @!P2 LDC.64 R6, c[0x0][0x380] ;  /* 0x0000e000ff06ab82 */ /* 0x000e300000000a00 */
[----:B-1----:R-:W1:Y:S01]  /*02a0*/  @!P1 LDC.64 R4, c[0x0][0x388] ;  /* 0x0000e200ff049b82 */ /* 0x002e620000000a00 */
[----:B0-----:R-:W-:-:S05]  /*02b0*/  @!P2 IMAD.WIDE.U32 R6, R10, 0x4, R6 ;  /* 0x000000040a06a825 */ /* 0x001fca00078e0006 */
[----:B------:R-:W2:Y:S01]  /*02c0*/  @!P2 LDG.E R12, desc[UR8][R6.64] ;  /* 0x00000008060ca981 */ /* 0x000ea2000c1e1900 */
[----:B-1----:R-:W-:-:S05]  /*02d0*/  @!P1 IMAD.WIDE.U32 R4, R11, 0x4, R4 ;  /* 0x000000040b049825 */ /* 0x002fca00078e0004 */
[----:B------:R-:W3:Y:S01]  /*02e0*/  @!P1 LDG.E R13, desc[UR8][R4.64] ;  /* 0x00000008040d9981 */ /* 0x000ee2000c1e1900 */
[----:B------:R-:W-:Y:S03]  /*02f0*/  BSSY.RECONVERGENT B0, `(.L_x_0) ;  /* 0x0000050000007945 */ /* 0x000fe60003800200 */
[----:B--2---:R0:W-:Y:S04]  /*0300*/  STS [R3], R12 ;  /* 0x0000000c03007388 */ /* 0x0041e80000000800 */
[----:B---3--:R0:W-:Y:S01]  /*0310*/  STS [R8], R13 ;  /* 0x0000000d08007388 */ /* 0x0081e20000000800 */
[----:B------:R-:W-:Y:S06]  /*0320*/  BAR.SYNC.DEFER_BLOCKING 0x0 ;  /* 0x0000000000007b1d */ /* 0x000fec0000010000 */
[----:B------:R-:W-:Y:S05]  /*0330*/  @P0 BRA `(.L_x_1) ;  /* 0x00000004002c0947 */ /* 0x000fea0003800000 */
[----:B0-----:R-:W-:Y:S04]  /*0340*/  LDS R13, [R2] ;  /* 0x00000000020d7984 */ /* 0x001fe80000000800 */
[----:B------:R-:W0:Y:S04]  /*0350*/  LDS.128 R4, [R9] ;  /* 0x0000000009047984 */ /* 0x000e280000000c00 */
[----:B------:R-:W1:Y:S04]  /*0360*/  LDS R15, [R2+0x80] ;  /* 0x00008000020f7984 */ /* 0x000e680000000800 */
[----:B------:R-:W2:Y:S04]  /*0370*/  LDS R21, [R2+0x100] ;  /* 0x0001000002157984 */ /* 0x000ea80000000800 */
[----:B------:R-:W-:Y:S04]  /*0380*/  LDS R27, [R2+0x200] ;  /* 0x00020000021b7984 */ /* 0x000fe80000000800 */
[----:B------:R-:W-:Y:S04]  /*0390*/  LDS R24, [R2+0x280] ;  /* 0x0002800002187984 */ /* 0x000fe80000000800 */
[----:B------:R-:W-:Y:S01]  /*03a0*/  LDS R25, [R2+0x300] ;  /* 0x0003000002197984 */ /* 0x000fe20000000800 */
[----:B0-----:R-:W-:-:S03]  /*03b0*/  FFMA R12, R4, R13, RZ ;  /* 0x0000000d040c7223 */ /* 0x001fc600000000ff */
[----:B------:R-:W0:Y:S01]  /*03c0*/  LDS R4, [R2+0x180] ;  /* 0x0001800002047984 */ /* 0x000e220000000800 */
[----:B-1----:R-:W-:-:S03]  /*03d0*/  FFMA R26, R15, R5, R12 ;  /* 0x000000050f1a7223 */ /* 0x002fc6000000000c */
[----:B------:R-:W1:Y:S01]  /*03e0*/  LDS.128 R12, [R9+0x10] ;  /* 0x00001000090c7984 */ /* 0x000e620000000c00 */
[----:B--2---:R-:W-:-:S03]  /*03f0*/  FFMA R5, R21, R6, R26 ;  /* 0x0000000615057223 */ /* 0x004fc6000000001a */
[----:B------:R-:W2:Y:S01]  /*0400*/  LDG.E R21, desc[UR8][R22.64] ;  /* 0x0000000816157981 */ /* 0x000ea2000c1e1900 */
[----:B0-----:R-:W-:-:S04]  /*0410*/  FFMA R5, R4, R7, R5 ;  /* 0x0000000704057223 */ /* 0x001fc80000000005 */
[----:B-1----:R-:W-:Y:S02]  /*0420*/  FFMA R5, R12, R27, R5 ;  /* 0x0000001b0c057223 */ /* 0x002fe40000000005 */
[----:B------:R-:W0:Y:S02]  /*0430*/  LDS R12, [R2+0x380] ;  /* 0x00038000020c7984 */ /* 0x000e240000000800 */
[----:B------:R-:W-:Y:S02]  /*0440*/  FFMA R26, R24, R13, R5 ;  /* 0x0000000d181a7223 */ /* 0x000fe40000000005 */
[----:B------:R-:W-:Y:S02]  /*0450*/  LDS R27, [R2+0x400] ;  /* 0x00040000021b7984 */ /* 0x000fe40000000800 */
[----:B------:R-:W-:Y:S02]  /*0460*/  FFMA R13, R25, R14, R26 ;  /* 0x0000000e190d7223 */ /* 0x000fe4000000001a */
[----:B------:R-:W1:Y:S04]  /*0470*/  LDS.128 R4, [R9+0x20] ;  /* 0x0000200009047984 */ /* 0x000e680000000c00 */
[----:B------:R-:W3:Y:S04]  /*0480*/  LDS R24, [R2+0x480] ;  /* 0x0004800002187984 */ /* 0x000ee80000000800 */
[----:B------:R-:W4:Y:S01]  /*0490*/  LDS R25, [R2+0x500] ;  /* 0x0005000002197984 */ /* 0x000f220000000800 */
[----:B0-----:R-:W-:-:S04]  /*04a0*/  FFMA R13, R12, R15, R13 ;  /* 0x0000000f0c0d7223 */ /* 0x001fc8000000000d */
[----:B-1----:R-:W-:Y:S02]  /*04b0*/  FFMA R13, R4, R27, R13 ;  /* 0x0000001b040d7223 */ /* 0x002fe4000000000d */
[----:B------:R-:W0:Y:S02]  /*04c0*/  LDS R4, [R2+0x580] ;  /* 0x0005800002047984 */ /* 0x000e240000000800 */
[----:B---3--:R-:W-:Y:S02]  /*04d0*/  FFMA R26, R24, R5, R13 ;  /* 0x00000005181a7223 */ /* 0x008fe4000000000d */
[----:B------:R-:W-:Y:S02]  /*04e0*/  LDS R27, [R2+0x600] ;  /* 0x00060000021b7984 */ /* 0x000fe40000000800 */
[----:B----4-:R-:W-:Y:S02]  /*04f0*/  FFMA R5, R25, R6, R26 ;  /* 0x0000000619057223 */ /* 0x010fe4000000001a */
        /* <DEDUP_REMOVED lines=38> */
[----:B------:R-:W4:Y:S04]  /*0760*/  LDS R24, [R2+0xf00] ;  /* 0x000f000002187984 */ /* 0x000f280000000800 */
[----:B------:R-:W5:Y:S01]  /*0770*/  LDS R6, [R2+0xf80] ;  /* 0x000f800002067984 */ /* 0x000f620000000800 */
[----:B0-----:R-:W-:-:S04]  /*0780*/  FFMA R7, R4, R7, R25 ;  /* 0x0000000704077223 */ /* 0x001fc80000000019 */
[----:B-1----:R-:W-:-:S04]  /*0790*/  FFMA R12, R12, R5, R7 ;  /* 0x000000050c0c7223 */ /* 0x002fc80000000007 */
[----:B---3--:R-:W-:-:S04]  /*07a0*/  FFMA R13, R27, R13, R12 ;  /* 0x0000000d1b0d7223 */ /* 0x008fc8000000000c */
[----:B----4-:R-:W-:-:S04]  /*07b0*/  FFMA R13, R24, R14, R13 ;  /* 0x0000000e180d7223 */ /* 0x010fc8000000000d */
[----:B-----5:R-:W-:-:S04]  /*07c0*/  FFMA R6, R6, R15, R13 ;  /* 0x0000000f06067223 */ /* 0x020fc8000000000d */
[----:B--2---:R-:W-:-:S05]  /*07d0*/  FADD R21, R6, R21 ;  /* 0x0000001506157221 */ /* 0x004fca0000000000 */
[----:B------:R1:W-:Y:S02]  /*07e0*/  STG.E desc[UR8][R22.64], R21 ;  /* 0x0000001516007986 */ /* 0x0003e4000c101908 */
.L_x_1:
[----:B------:R-:W-:Y:S05]  /*07f0*/  BSYNC.RECONVERGENT B0 ;  /* 0x0000000000007941 */ /* 0x000fea0003800200 */
.L_x_0:
[----:B------:R-:W-:Y:S01]  /*0800*/  IADD3 R16, PT, PT, R16, 0x1, RZ ;  /* 0x0000000110107810 */ /* 0x000fe20007ffe0ff */
[----:B------:R-:W-:Y:S01]  /*0810*/  BAR.SYNC.DEFER_BLOCKING 0x0 ;  /* 0x0000000000007b1d */ /* 0x000fe20000010000 */
[----:B------:R-:W-:Y:S02]  /*0820*/  IADD3 R17, PT, PT, R17, 0x20, RZ ;  /* 0x0000002011117810 */ /* 0x000fe40007ffe0ff */
[----:B------:R-:W-:Y:S02]  /*0830*/  ISETP.NE.AND P1, PT, R16, RZ, PT ;  /* 0x000000ff1000720c */ /* 0x000fe40003f25270 */
[----:B------:R-:W-:Y:S02]  /*0840*/  IADD3 R18, PT, PT, R18, 0x20, RZ ;  /* 0x0000002012127810 */ /* 0x000fe40007ffe0ff */
[----:B------:R-:W-:Y:S02]  /*0850*/  IADD3 R10, PT, PT, R10, 0x20, RZ ;  /* 0x000000200a0a7810 */ /* 0x000fe40007ffe0ff */
[----:B------:R-:W-:-:S07]  /*0860*/  LEA R11, R0, R11, 0x5 ;  /* 0x0000000b000b7211 */ /* 0x000fce00078e28ff */
[----:B------:R-:W-:Y:S05]  /*0870*/  @P1 BRA `(.L_x_2) ;  /* 0xfffffff800701947 */ /* 0x000fea000383ffff */
[----:B------:R-:W-:Y:S05]  /*0880*/  EXIT ;  /* 0x000000000000794d */ /* 0x000fea0003800000 */
.L_x_3:
[----:B------:R-:W-:-:S00]  /*0890*/  BRA `(.L_x_3) ;  /* 0xfffffffc00fc7947 */ /* 0x000fc0000383ffff */
[----:B------:R-:W-:-:S00]  /*08a0*/  NOP ;  /* 0x0000000000007918 */ /* 0x000fc00000000000 */
        /* <DEDUP_REMOVED lines=13> */
.L_x_4:


//--------------------- .nv.shared._Z9matrixmulPfS_S_iii --------------------------
	.section	.nv.shared._Z9matrixmulPfS_S_iii,"aw",@nobits
	.sectionflags	@""
	.align	4
.nv.shared._Z9matrixmulPfS_S_iii:
	.zero		9216


//--------------------- .nv.shared.reserved.0     --------------------------
	.section	.nv.shared.reserved.0,"aw",@nobits
	.weak		__nv_reservedSMEM_offset_0_alias
	.size		__nv_reservedSMEM_offset_0_alias, 0, 64
	.other		__nv_reservedSMEM_offset_0_alias,@"STO_CUDA_RESERVED_SHARED STV_DEFAULT"
__nv_reservedSMEM_offset_0_alias:
	.zero		0
	.zero		64


//--------------------- .nv.constant0._Z9matrixmulPfS_S_iii --------------------------
	.section	.nv.constant0._Z9matrixmulPfS_S_iii,"a",@progbits
	.sectionflags	@""
	.align	4
.nv.constant0._Z9matrixmulPfS_S_iii:
	.zero		932


//--------------------- SYMBOLS --------------------------

	.type		.nv.reservedSmem.offset0,@object
	.size		.nv.reservedSmem.offset0,0x4
	.type		.nv.reservedSmem.cap,@object
	.size		.nv.reservedSmem.cap,0x4
